//
// Generated by NVIDIA NVVM Compiler
//
// Compiler Build ID: CL-36424714
// Cuda compilation tools, release 13.0, V13.0.88
// Based on NVVM 20.0.0
//

.version 9.0
.target sm_100
.address_size 64

	// .globl	monte_carlo
.const .align 4 .b8 p[64];
.extern .shared .align 16 .b8 q[];

.visible .entry monte_carlo(
	.param .u64 .ptr .align 1 monte_carlo_param_0,
	.param .u64 .ptr .align 1 monte_carlo_param_1
)
{
	.reg .pred 	%p<3>;
	.reg .b32 	%r<16>;
	.reg .b32 	%f<6>;
	.reg .b64 	%rd<12>;

	ld.param.u64 	%rd2, [monte_carlo_param_0];
	ld.param.u64 	%rd3, [monte_carlo_param_1];
	cvta.to.global.u64 	%rd4, %rd2;
	cvta.to.global.u64 	%rd5, %rd3;
	mov.u32 	%r6, %ntid.x;
	mov.u32 	%r7, %ctaid.x;
	mov.u32 	%r8, %tid.x;
	mad.lo.s32 	%r9, %r6, %r7, %r8;
	mul.wide.u32 	%rd6, %r8, 4;
	add.s64 	%rd7, %rd5, %rd6;
	ld.global.f32 	%f1, [%rd7];
	shl.b32 	%r10, %r8, 2;
	mov.u32 	%r11, q;
	add.s32 	%r12, %r11, %r10;
	st.shared.f32 	[%r12], %f1;
	mul.wide.s32 	%rd8, %r9, 4;
	add.s64 	%rd1, %rd4, %rd8;
	and.b64  	%rd9, %rd6, 60;
	mov.u64 	%rd10, p;
	add.s64 	%rd11, %rd10, %rd9;
	ld.const.f32 	%f2, [%rd11];
	mov.b32 	%r14, 0;
$L__BB0_1:
	mov.b32 	%r15, 0;
$L__BB0_2:
	add.s32 	%r15, %r15, 8;
	setp.ne.s32 	%p1, %r15, 1000;
	@%p1 bra 	$L__BB0_2;
	add.s32 	%r14, %r14, 1;
	setp.ne.s32 	%p2, %r14, 2000;
	@%p2 bra 	$L__BB0_1;
	fma.rn.f32 	%f3, %f1, 0f40000000, 0f00000000;
	add.f32 	%f4, %f3, 0f3F800000;
	add.f32 	%f5, %f2, %f4;
	st.global.f32 	[%rd1], %f5;
	ret;

}


// ===== COMPILED SASS (sm_100) =====

	.target	sm_100

	.elftype	@"ET_EXEC"


//--------------------- .note.nv.tkinfo           --------------------------
	.section	.note.nv.tkinfo,"",@"SHT_NOTE"
	.sectionflags	@"SHF_NOTE_NV_TKINFO"
	.tkinfo
        /*0018*/ 	.word	0x00000002
        /*0030*/ 	.string	""
        /*0030*/ 	.string	"ptxas"
        /*0030*/ 	.string	"Cuda compilation tools, release 13.0, V13.0.88"
        /*0030*/ 	.string	"Build cuda_13.0.r13.0/compiler.36424714_0"
        /*0030*/ 	.string	"-arch sm_100 -m 64 "



//--------------------- .note.nv.cuinfo           --------------------------
	.section	.note.nv.cuinfo,"",@"SHT_NOTE"
	.sectionflags	@"SHF_NOTE_NV_CUINFO"
        /*0018*/ 	.short	0x0002
        /*001a*/ 	.short	0x0064
        /*001c*/ 	.short	0x0082
	.zero		2


//--------------------- .nv.info                  --------------------------
	.section	.nv.info,"",@"SHT_CUDA_INFO"
	.align	4


	//----- nvinfo : EIATTR_REGCOUNT
	.align		4
        /*0000*/ 	.byte	0x04, 0x2f
        /*0002*/ 	.short	(.L_2 - .L_1)
	.align		4
.L_1:
        /*0004*/ 	.word	index@(monte_carlo)
        /*0008*/ 	.word	0x0000000d


	//----- nvinfo : EIATTR_FRAME_SIZE
	.align		4
.L_2:
        /*000c*/ 	.byte	0x04, 0x11
        /*000e*/ 	.short	(.L_4 - .L_3)
	.align		4
.L_3:
        /*0010*/ 	.word	index@(monte_carlo)
        /*0014*/ 	.word	0x00000000


	//----- nvinfo : EIATTR_MIN_STACK_SIZE
	.align		4
.L_4:
        /*0018*/ 	.byte	0x04, 0x12
        /*001a*/ 	.short	(.L_6 - .L_5)
	.align		4
.L_5:
        /*001c*/ 	.word	index@(monte_carlo)
        /*0020*/ 	.word	0x00000000
.L_6:


//--------------------- .nv.compat                --------------------------
	.section	.nv.compat,"",@"SHT_CUDA_COMPAT_INFO"
	.align	4
        /*0000*/ 	.byte	0x02, 0x09, 0x00, 0x00, 0x02, 0x02, 0x01, 0x00, 0x02, 0x05, 0x05, 0x00, 0x03, 0x07, 0x01, 0x01
        /*0010*/ 	.byte	0x02, 0x03, 0x00, 0x00, 0x02, 0x06, 0x01, 0x00, 0x04, 0x0b, 0x08, 0x00, 0x09, 0x00, 0x00, 0x00
        /*0020*/ 	.byte	0x00, 0x00, 0x00, 0x00


//--------------------- .nv.info.monte_carlo      --------------------------
	.section	.nv.info.monte_carlo,"",@"SHT_CUDA_INFO"
	.sectionflags	@""
	.align	4


	//----- nvinfo : EIATTR_CUDA_API_VERSION
	.align		4
        /*0000*/ 	.byte	0x04, 0x37
        /*0002*/ 	.short	(.L_8 - .L_7)
.L_7:
        /*0004*/ 	.word	0x00000082


	//----- nvinfo : EIATTR_KPARAM_INFO
	.align		4
.L_8:
        /*0008*/ 	.byte	0x04, 0x17
        /*000a*/ 	.short	(.L_10 - .L_9)
.L_9:
        /*000c*/ 	.word	0x00000000
        /*0010*/ 	.short	0x0001
        /*0012*/ 	.short	0x0008
        /*0014*/ 	.byte	0x00, 0xf5, 0x21, 0x00


	//----- nvinfo : EIATTR_KPARAM_INFO
	.align		4
.L_10:
        /*0018*/ 	.byte	0x04, 0x17
        /*001a*/ 	.short	(.L_12 - .L_11)
.L_11:
        /*001c*/ 	.word	0x00000000
        /*0020*/ 	.short	0x0000
        /*0022*/ 	.short	0x0000
        /*0024*/ 	.byte	0x00, 0xf5, 0x21, 0x00


	//----- nvinfo : EIATTR_SPARSE_MMA_MASK
	.align		4
.L_12:
        /*0028*/ 	.byte	0x03, 0x50
        /*002a*/ 	.short	0x0000


	//----- nvinfo : EIATTR_MAXREG_COUNT
	.align		4
        /*002c*/ 	.byte	0x03, 0x1b
        /*002e*/ 	.short	0x00ff


	//----- nvinfo : EIATTR_MERCURY_ISA_VERSION
	.align		4
        /*0030*/ 	.byte	0x03, 0x5f
        /*0032*/ 	.short	0x0101


	//----- nvinfo : EIATTR_VRC_CTA_INIT_COUNT
	.align		4
        /*0034*/ 	.byte	0x02, 0x4a
	.zero		1
	.zero		1


	//----- nvinfo : EIATTR_EXIT_INSTR_OFFSETS
	.align		4
        /*0038*/ 	.byte	0x04, 0x1c
        /*003a*/ 	.short	(.L_14 - .L_13)


	//   ....[0]....
.L_13:
        /*003c*/ 	.word	0x00000180


	//----- nvinfo : EIATTR_CBANK_PARAM_SIZE
	.align		4
.L_14:
        /*0040*/ 	.byte	0x03, 0x19
        /*0042*/ 	.short	0x0010


	//----- nvinfo : EIATTR_PARAM_CBANK
	.align		4
        /*0044*/ 	.byte	0x04, 0x0a
        /*0046*/ 	.short	(.L_16 - .L_15)
	.align		4
.L_15:
        /*0048*/ 	.word	index@(.nv.constant0.monte_carlo)
        /*004c*/ 	.short	0x0380
        /*004e*/ 	.short	0x0010


	//----- nvinfo : EIATTR_SW_WAR
	.align		4
.L_16:
        /*0050*/ 	.byte	0x04, 0x36
        /*0052*/ 	.short	(.L_18 - .L_17)
.L_17:
        /*0054*/ 	.word	0x00000008
.L_18:


//--------------------- .nv.callgraph             --------------------------
	.section	.nv.callgraph,"",@"SHT_CUDA_CALLGRAPH"
	.align	4
	.sectionentsize	8
	.align		4
        /*0000*/ 	.word	0x00000000
	.align		4
        /*0004*/ 	.word	0xffffffff
	.align		4
        /*0008*/ 	.word	0x00000000
	.align		4
        /*000c*/ 	.word	0xfffffffe
	.align		4
        /*0010*/ 	.word	0x00000000
	.align		4
        /*0014*/ 	.word	0xfffffffd
	.align		4
        /*0018*/ 	.word	0x00000000
	.align		4
        /*001c*/ 	.word	0xfffffffc


//--------------------- .nv.constant3             --------------------------
	.section	.nv.constant3,"a",@progbits
	.align	4
.nv.constant3:
	.type		p,@object
	.size		p,(.L_0 - p)
p:
	.zero		64
.L_0:


//--------------------- .text.monte_carlo         --------------------------
	.section	.text.monte_carlo,"ax",@progbits
	.align	128
        .global         monte_carlo
        .type           monte_carlo,@function
        .size           monte_carlo,(.L_x_1 - monte_carlo)
        .other          monte_carlo,@"STO_CUDA_ENTRY STV_DEFAULT"
monte_carlo:
.text.monte_carlo:
[----:B------:R-:W-:Y:S01]  /*0000*/  LDC R1, c[0x0][0x37c] ;  /* 0x0000df00ff017b82 */ /* 0x000fe20000000800 */
[----:B------:R-:W0:Y:S01]  /*0010*/  S2R R10, SR_TID.X ;  /* 0x00000000000a7919 */ /* 0x000e220000002100 */
[----:B------:R-:W1:Y:S01]  /*0020*/  LDCU.64 UR4, c[0x0][0x388] ;  /* 0x00007100ff0477ac */ /* 0x000e620008000a00 */
[----:B------:R-:W2:Y:S01]  /*0030*/  LDCU.64 UR6, c[0x0][0x358] ;  /* 0x00006b00ff0677ac */ /* 0x000ea20008000a00 */
[----:B0-----:R-:W-:-:S03]  /*0040*/  IMAD.WIDE.U32 R2, R10, 0x4, RZ ;  /* 0x000000040a027825 */ /* 0x001fc600078e00ff */
[----:B-1----:R-:W-:-:S04]  /*0050*/  IADD3 R4, P0, PT, R2, UR4, RZ ;  /* 0x0000000402047c10 */ /* 0x002fc8000ff1e0ff */
[----:B------:R-:W-:-:S05]  /*0060*/  IADD3.X R5, PT, PT, R3, UR5, RZ, P0, !PT ;  /* 0x0000000503057c10 */ /* 0x000fca00087fe4ff */
[----:B--2---:R0:W2:Y:S01]  /*0070*/  LDG.E R0, desc[UR6][R4.64] ;  /* 0x0000000604007981 */ /* 0x0040a2000c1e1900 */
[----:B------:R-:W-:Y:S01]  /*0080*/  LOP3.LUT R6, R2, 0x3c, RZ, 0xc0, !PT ;  /* 0x0000003c02067812 */ /* 0x000fe200078ec0ff */
[----:B------:R-:W1:Y:S01]  /*0090*/  S2UR UR5, SR_CgaCtaId ;  /* 0x00000000000579c3 */ /* 0x000e620000008800 */
[----:B------:R-:W3:Y:S01]  /*00a0*/  LDCU UR8, c[0x0][0x360] ;  /* 0x00006c00ff0877ac */ /* 0x000ee20008000800 */
[----:B------:R-:W3:Y:S01]  /*00b0*/  S2R R7, SR_CTAID.X ;  /* 0x0000000000077919 */ /* 0x000ee20000002500 */
[----:B------:R-:W-:-:S05]  /*00c0*/  UMOV UR4, 0x400 ;  /* 0x0000040000047882 */ /* 0x000fca0000000000 */
[----:B------:R-:W4:Y:S08]  /*00d0*/  LDC R6, c[0x3][R6] ;  /* 0x00c0000006067b82 */ /* 0x000f300000000800 */
[----:B------:R-:W5:Y:S01]  /*00e0*/  LDC.64 R2, c[0x0][0x380] ;  /* 0x0000e000ff027b82 */ /* 0x000f620000000a00 */
[----:B-1----:R-:W-:-:S06]  /*00f0*/  ULEA UR4, UR5, UR4, 0x18 ;  /* 0x0000000405047291 */ /* 0x002fcc000f8ec0ff */
[----:B0-----:R-:W-:Y:S01]  /*0100*/  LEA R5, R10, UR4, 0x2 ;  /* 0x000000040a057c11 */ /* 0x001fe2000f8e10ff */
[----:B---3--:R-:W-:-:S04]  /*0110*/  IMAD R7, R7, UR8, R10 ;  /* 0x0000000807077c24 */ /* 0x008fc8000f8e020a */
[----:B-----5:R-:W-:-:S04]  /*0120*/  IMAD.WIDE R2, R7, 0x4, R2 ;  /* 0x0000000407027825 */ /* 0x020fc800078e0202 */
[----:B--2---:R-:W-:Y:S01]  /*0130*/  FFMA R8, R0, 2, RZ ;  /* 0x4000000000087823 */ /* 0x004fe200000000ff */
[----:B------:R-:W-:Y:S03]  /*0140*/  STS [R5], R0 ;  /* 0x0000000005007388 */ /* 0x000fe60000000800 */
[----:B------:R-:W-:-:S04]  /*0150*/  FADD R9, R8, 1 ;  /* 0x3f80000008097421 */ /* 0x000fc80000000000 */
[----:B----4-:R-:W-:-:S05]  /*0160*/  FADD R9, R6, R9 ;  /* 0x0000000906097221 */ /* 0x010fca0000000000 */
[----:B------:R-:W-:Y:S01]  /*0170*/  STG.E desc[UR6][R2.64], R9 ;  /* 0x0000000902007986 */ /* 0x000fe2000c101906 */
[----:B------:R-:W-:Y:S05]  /*0180*/  EXIT ;  /* 0x000000000000794d */ /* 0x000fea0003800000 */
.L_x_0:
[----:B------:R-:W-:-:S00]  /*0190*/  BRA `(.L_x_0) ;  /* 0xfffffffc00fc7947 */ /* 0x000fc0000383ffff */
[----:B------:R-:W-:-:S00]  /*01a0*/  NOP ;  /* 0x0000000000007918 */ /* 0x000fc00000000000 */
        /* <DEDUP_REMOVED lines=13> */
.L_x_1:


//--------------------- .nv.shared.monte_carlo    --------------------------
	.section	.nv.shared.monte_carlo,"aw",@nobits
	.sectionflags	@""
	.align	16
	.zero		1024


//--------------------- .nv.shared.reserved.0     --------------------------
	.section	.nv.shared.reserved.0,"aw",@nobits
	.weak		__nv_reservedSMEM_offset_0_alias
	.size		__nv_reservedSMEM_offset_0_alias, 0, 64
	.other		__nv_reservedSMEM_offset_0_alias,@"STO_CUDA_RESERVED_SHARED STV_DEFAULT"
__nv_reservedSMEM_offset_0_alias:
	.zero		0
	.zero		64


//--------------------- .nv.constant0.monte_carlo --------------------------
	.section	.nv.constant0.monte_carlo,"a",@progbits
	.sectionflags	@""
	.align	4
.nv.constant0.monte_carlo:
	.zero		912


//--------------------- SYMBOLS --------------------------

	.type		.nv.reservedSmem.offset0,@object
	.size		.nv.reservedSmem.offset0,0x4
	.type		.nv.reservedSmem.cap,@object
	.size		.nv.reservedSmem.cap,0x4
